	.headerflags	@"EF_CUDA_TEXMODE_UNIFIED EF_CUDA_64BIT_ADDRESS EF_CUDA_ACCELERATORS EF_CUDA_SM90 EF_CUDA_VIRTUAL_SM(EF_CUDA_SM90)"
	.elftype	@"ET_EXEC"


//--------------------- .nv.info                  --------------------------
	.section	.nv.info,"",@"SHT_CUDA_INFO"
	.align	4


	//----- nvinfo : EIATTR_REGCOUNT
	.align		4
        /*0000*/ 	.byte	0x04, 0x2f
        /*0002*/ 	.short	(.L_3 - .L_2)
	.align		4
.L_2:
        /*0004*/ 	.word	index@(triton_poi_fused__native_batch_norm_legit_no_training_relu_2)
        /*0008*/ 	.word	0x00000011


	//----- nvinfo : EIATTR_MIN_STACK_SIZE
	.align		4
.L_3:
        /*000c*/ 	.byte	0x04, 0x12
        /*000e*/ 	.short	(.L_5 - .L_4)
	.align		4
.L_4:
        /*0010*/ 	.word	index@(triton_poi_fused__native_batch_norm_legit_no_training_relu_2)
        /*0014*/ 	.word	0x00000000


	//----- nvinfo : EIATTR_FRAME_SIZE
	.align		4
.L_5:
        /*0018*/ 	.byte	0x04, 0x11
        /*001a*/ 	.short	(.L_7 - .L_6)
	.align		4
.L_6:
        /*001c*/ 	.word	index@(triton_poi_fused__native_batch_norm_legit_no_training_relu_2)
        /*0020*/ 	.word	0x00000000


	//----- nvinfo : EIATTR_MIN_STACK_SIZE
	.align		4
.L_7:
        /*0024*/ 	.byte	0x04, 0x12
        /*0026*/ 	.short	(.L_9 - .L_8)
	.align		4
.L_8:
        /*0028*/ 	.word	index@(triton_poi_fused__native_batch_norm_legit_no_training_relu_2)
        /*002c*/ 	.word	0x00000000
.L_9:


//--------------------- .nv.info.triton_poi_fused__native_batch_norm_legit_no_training_relu_2 --------------------------
	.section	.nv.info.triton_poi_fused__native_batch_norm_legit_no_training_relu_2,"",@"SHT_CUDA_INFO"
	.sectionflags	@""
	.align	4


	//----- nvinfo : EIATTR_CUDA_API_VERSION
	.align		4
        /*0000*/ 	.byte	0x04, 0x37
        /*0002*/ 	.short	(.L_11 - .L_10)
.L_10:
        /*0004*/ 	.word	0x0000007c


	//----- nvinfo : EIATTR_KPARAM_INFO
	.align		4
.L_11:
        /*0008*/ 	.byte	0x04, 0x17
        /*000a*/ 	.short	(.L_13 - .L_12)
.L_12:
        /*000c*/ 	.word	0x00000000
        /*0010*/ 	.short	0x0006
        /*0012*/ 	.short	0x0030
        /*0014*/ 	.byte	0x00, 0xf0, 0x11, 0x00


	//----- nvinfo : EIATTR_KPARAM_INFO
	.align		4
.L_13:
        /*0018*/ 	.byte	0x04, 0x17
        /*001a*/ 	.short	(.L_15 - .L_14)
.L_14:
        /*001c*/ 	.word	0x00000000
        /*0020*/ 	.short	0x0005
        /*0022*/ 	.short	0x0028
        /*0024*/ 	.byte	0x00, 0xf4, 0x21, 0x00


	//----- nvinfo : EIATTR_KPARAM_INFO
	.align		4
.L_15:
        /*0028*/ 	.byte	0x04, 0x17
        /*002a*/ 	.short	(.L_17 - .L_16)
.L_16:
        /*002c*/ 	.word	0x00000000
        /*0030*/ 	.short	0x0004
        /*0032*/ 	.short	0x0020
        /*0034*/ 	.byte	0x00, 0xf4, 0x21, 0x00


	//----- nvinfo : EIATTR_KPARAM_INFO
	.align		4
.L_17:
        /*0038*/ 	.byte	0x04, 0x17
        /*003a*/ 	.short	(.L_19 - .L_18)
.L_18:
        /*003c*/ 	.word	0x00000000
        /*0040*/ 	.short	0x0003
        /*0042*/ 	.short	0x0018
        /*0044*/ 	.byte	0x00, 0xf4, 0x21, 0x00


	//----- nvinfo : EIATTR_KPARAM_INFO
	.align		4
.L_19:
        /*0048*/ 	.byte	0x04, 0x17
        /*004a*/ 	.short	(.L_21 - .L_20)
.L_20:
        /*004c*/ 	.word	0x00000000
        /*0050*/ 	.short	0x0002
        /*0052*/ 	.short	0x0010
        /*0054*/ 	.byte	0x00, 0xf4, 0x21, 0x00


	//----- nvinfo : EIATTR_KPARAM_INFO
	.align		4
.L_21:
        /*0058*/ 	.byte	0x04, 0x17
        /*005a*/ 	.short	(.L_23 - .L_22)
.L_22:
        /*005c*/ 	.word	0x00000000
        /*0060*/ 	.short	0x0001
        /*0062*/ 	.short	0x0008
        /*0064*/ 	.byte	0x00, 0xf4, 0x21, 0x00


	//----- nvinfo : EIATTR_KPARAM_INFO
	.align		4
.L_23:
        /*0068*/ 	.byte	0x04, 0x17
        /*006a*/ 	.short	(.L_25 - .L_24)
.L_24:
        /*006c*/ 	.word	0x00000000
        /*0070*/ 	.short	0x0000
        /*0072*/ 	.short	0x0000
        /*0074*/ 	.byte	0x00, 0xf4, 0x21, 0x00


	//----- nvinfo : EIATTR_SPARSE_MMA_MASK
	.align		4
.L_25:
        /*0078*/ 	.byte	0x03, 0x50
        /*007a*/ 	.short	0x0000


	//----- nvinfo : EIATTR_MAXREG_COUNT
	.align		4
        /*007c*/ 	.byte	0x03, 0x1b
        /*007e*/ 	.short	0x00ff


	//----- nvinfo : EIATTR_EXIT_INSTR_OFFSETS
	.align		4
        /*0080*/ 	.byte	0x04, 0x1c
        /*0082*/ 	.short	(.L_27 - .L_26)


	//   ....[0]....
.L_26:
        /*0084*/ 	.word	0x00000350


	//----- nvinfo : EIATTR_REQNTID
	.align		4
.L_27:
        /*0088*/ 	.byte	0x04, 0x10
        /*008a*/ 	.short	(.L_29 - .L_28)
.L_28:
        /*008c*/ 	.word	0x00000100
        /*0090*/ 	.word	0x00000001
        /*0094*/ 	.word	0x00000001


	//----- nvinfo : EIATTR_CBANK_PARAM_SIZE
	.align		4
.L_29:
        /*0098*/ 	.byte	0x03, 0x19
        /*009a*/ 	.short	0x0034


	//----- nvinfo : EIATTR_PARAM_CBANK
	.align		4
        /*009c*/ 	.byte	0x04, 0x0a
        /*009e*/ 	.short	(.L_31 - .L_30)
	.align		4
.L_30:
        /*00a0*/ 	.word	index@(.nv.constant0.triton_poi_fused__native_batch_norm_legit_no_training_relu_2)
        /*00a4*/ 	.short	0x0210
        /*00a6*/ 	.short	0x0034


	//----- nvinfo : EIATTR_SW_WAR
	.align		4
.L_31:
        /*00a8*/ 	.byte	0x04, 0x36
        /*00aa*/ 	.short	(.L_33 - .L_32)
.L_32:
        /*00ac*/ 	.word	0x00000008
.L_33:


//--------------------- .nv.callgraph             --------------------------
	.section	.nv.callgraph,"",@"SHT_CUDA_CALLGRAPH"
	.align	4
	.sectionentsize	8
	.align		4
        /*0000*/ 	.word	0x00000000
	.align		4
        /*0004*/ 	.word	0xffffffff
	.align		4
        /*0008*/ 	.word	0x00000000
	.align		4
        /*000c*/ 	.word	0xfffffffe
	.align		4
        /*0010*/ 	.word	0x00000000
	.align		4
        /*0014*/ 	.word	0xfffffffd
	.align		4
        /*0018*/ 	.word	0x00000000
	.align		4
        /*001c*/ 	.word	0xfffffffc


//--------------------- .nv.constant4             --------------------------
	.section	.nv.constant4,"a",@progbits
	.align	8
	.align		8
.nv.constant4:
        /*0000*/ 	.dword	_$_str
	.align		8
        /*0008*/ 	.dword	_$_str_$_2


//--------------------- .text.triton_poi_fused__native_batch_norm_legit_no_training_relu_2 --------------------------
	.section	.text.triton_poi_fused__native_batch_norm_legit_no_training_relu_2,"ax",@progbits
	.align	128
        .global         triton_poi_fused__native_batch_norm_legit_no_training_relu_2
        .type           triton_poi_fused__native_batch_norm_legit_no_training_relu_2,@function
        .size           triton_poi_fused__native_batch_norm_legit_no_training_relu_2,(.L_x_1 - triton_poi_fused__native_batch_norm_legit_no_training_relu_2)
        .other          triton_poi_fused__native_batch_norm_legit_no_training_relu_2,@"STO_CUDA_ENTRY STV_DEFAULT"
triton_poi_fused__native_batch_norm_legit_no_training_relu_2:
.text.triton_poi_fused__native_batch_norm_legit_no_training_relu_2:
[----:B------:R-:W-:Y:S01]  /*0000*/  LDC R1, c[0x0][0x28] ;  /* 0x00000a00ff017b82 */ /* 0x000fe20000000800 */
[----:B------:R-:W1:Y:S07]  /*0010*/  S2R R0, SR_TID.X ;  /* 0x0000000000007919 */ /* 0x000e6e0000002100 */
[----:B------:R-:W2:Y:S01]  /*0020*/  LDC.64 R6, c[0x0][0x220] ;  /* 0x00008800ff067b82 */ /* 0x000ea20000000a00 */
[----:B------:R-:W-:Y:S01]  /*0030*/  ULDC.64 UR4, c[0x0][0x208] ;  /* 0x0000820000047ab9 */ /* 0x000fe20000000a00 */
[----:B------:R-:W3:Y:S06]  /*0040*/  S2R R5, SR_CTAID.X ;  /* 0x0000000000057919 */ /* 0x000eec0000002500 */
[----:B------:R-:W4:Y:S08]  /*0050*/  LDC.64 R8, c[0x0][0x228] ;  /* 0x00008a00ff087b82 */ /* 0x000f300000000a00 */
[----:B------:R-:W5:Y:S01]  /*0060*/  LDC.64 R10, c[0x0][0x230] ;  /* 0x00008c00ff0a7b82 */ /* 0x000f620000000a00 */
[----:B-1----:R-:W-:-:S02]  /*0070*/  SHF.L.U32 R0, R0, 0x1, RZ ;  /* 0x0000000100007819 */ /* 0x002fc400000006ff */
[----:B---3--:R-:W-:Y:S02]  /*0080*/  SHF.R.S32.HI R3, RZ, 0x16, R5 ;  /* 0x00000016ff037819 */ /* 0x008fe40000011405 */
[----:B------:R-:W-:Y:S02]  /*0090*/  LOP3.LUT R0, R0, 0x1fe, RZ, 0xc0, !PT ;  /* 0x000001fe00007812 */ /* 0x000fe400078ec0ff */
[----:B------:R-:W-:Y:S02]  /*00a0*/  SGXT R3, R3, 0x1 ;  /* 0x000000010303781a */ /* 0x000fe40000000200 */
[----:B------:R-:W-:Y:S02]  /*00b0*/  LEA R0, R5, R0, 0x9 ;  /* 0x0000000005007211 */ /* 0x000fe400078e48ff */
[----:B------:R-:W1:Y:S02]  /*00c0*/  LDC.64 R4, c[0x0][0x218] ;  /* 0x00008600ff047b82 */ /* 0x000e640000000a00 */
[----:B------:R-:W-:-:S04]  /*00d0*/  LEA.HI R3, R3, R0, RZ, 0x8 ;  /* 0x0000000003037211 */ /* 0x000fc800078f40ff */
[----:B------:R-:W-:-:S04]  /*00e0*/  SHF.R.S32.HI R3, RZ, 0x8, R3 ;  /* 0x00000008ff037819 */ /* 0x000fc80000011403 */
[----:B------:R-:W-:-:S04]  /*00f0*/  LEA.HI R2, R3, R3, RZ, 0x7 ;  /* 0x0000000303027211 */ /* 0x000fc800078f38ff */
[----:B------:R-:W-:-:S04]  /*0100*/  LOP3.LUT R2, R2, 0xffffff80, RZ, 0xc0, !PT ;  /* 0xffffff8002027812 */ /* 0x000fc800078ec0ff */
[----:B------:R-:W-:Y:S02]  /*0110*/  IADD3 R13, R3, -R2, RZ ;  /* 0x80000002030d7210 */ /* 0x000fe40007ffe0ff */
[----:B------:R-:W3:Y:S03]  /*0120*/  LDC.64 R2, c[0x0][0x210] ;  /* 0x00008400ff027b82 */ /* 0x000ee60000000a00 */
[----:B--2---:R-:W-:-:S06]  /*0130*/  IMAD.WIDE R6, R13, 0x4, R6 ;  /* 0x000000040d067825 */ /* 0x004fcc00078e0206 */
[----:B------:R-:W2:Y:S01]  /*0140*/  LDG.E.EL R6, desc[UR4][R6.64] ;  /* 0x0000000406067981 */ /* 0x000ea2000c2e1900 */
[----:B-1----:R-:W-:-:S05]  /*0150*/  IMAD.WIDE R4, R13, 0x4, R4 ;  /* 0x000000040d047825 */ /* 0x002fca00078e0204 */
[----:B------:R1:W2:Y:S01]  /*0160*/  LDG.E.EL R12, desc[UR4][R4.64] ;  /* 0x00000004040c7981 */ /* 0x0002a2000c2e1900 */
[----:B---3--:R-:W-:Y:S01]  /*0170*/  IMAD.WIDE R2, R0, 0x4, R2 ;  /* 0x0000000400027825 */ /* 0x008fe200078e0202 */
[----:B------:R-:W-:Y:S01]  /*0180*/  HFMA2.MMA R14, -RZ, RZ, 1.625, 0 ;  /* 0x3e800000ff0e7435 */ /* 0x000fe200000001ff */
[----:B-1----:R-:W1:Y:S04]  /*0190*/  LDC.64 R4, c[0x0][0x238] ;  /* 0x00008e00ff047b82 */ /* 0x002e680000000a00 */
[----:B------:R-:W3:Y:S01]  /*01a0*/  LDG.E.64 R2, desc[UR4][R2.64] ;  /* 0x0000000402027981 */ /* 0x000ee2000c1e1b00 */
[----:B----4-:R-:W-:-:S04]  /*01b0*/  IMAD.WIDE R8, R13, 0x4, R8 ;  /* 0x000000040d087825 */ /* 0x010fc800078e0208 */
[----:B-----5:R-:W-:Y:S02]  /*01c0*/  IMAD.WIDE R10, R13, 0x4, R10 ;  /* 0x000000040d0a7825 */ /* 0x020fe400078e020a */
[----:B------:R-:W4:Y:S04]  /*01d0*/  LDG.E.EL R8, desc[UR4][R8.64] ;  /* 0x0000000408087981 */ /* 0x000f28000c2e1900 */
[----:B------:R-:W4:Y:S01]  /*01e0*/  LDG.E.EL R11, desc[UR4][R10.64] ;  /* 0x000000040a0b7981 */ /* 0x000f22000c2e1900 */
[----:B-1----:R-:W-:-:S04]  /*01f0*/  IMAD.WIDE R4, R0, 0x4, R4 ;  /* 0x0000000400047825 */ /* 0x002fc800078e0204 */
[----:B--2---:R-:W-:-:S04]  /*0200*/  FADD R6, R6, 9.9999997473787516356e-06 ;  /* 0x3727c5ac06067421 */ /* 0x004fc80000000000 */
[----:B------:R-:W1:Y:S02]  /*0210*/  MUFU.SQRT R7, R6 ;  /* 0x0000000600077308 */ /* 0x000e640000002000 */
[C---:B-1----:R-:W-:Y:S02]  /*0220*/  FSETP.GT.AND P0, PT, R7.reuse, 8.50705917302346158658e+37, PT ;  /* 0x7e8000000700780b */ /* 0x042fe40003f04000 */
[----:B------:R-:W-:-:S11]  /*0230*/  FSETP.GEU.AND P1, PT, R7, 1.175494350822287508e-38, PT ;  /* 0x008000000700780b */ /* 0x000fd60003f2e000 */
[----:B------:R-:W-:-:S04]  /*0240*/  @P0 FMUL R7, R7, 0.25 ;  /* 0x3e80000007070820 */ /* 0x000fc80000400000 */
[----:B------:R-:W-:-:S06]  /*0250*/  @!P1 FMUL R7, R7, 16777216 ;  /* 0x4b80000007079820 */ /* 0x000fcc0000400000 */
[----:B------:R-:W1:Y:S01]  /*0260*/  MUFU.RCP R7, R7 ;  /* 0x0000000700077308 */ /* 0x000e620000001000 */
[----:B------:R-:W-:Y:S01]  /*0270*/  FSEL R14, R14, 1, P0 ;  /* 0x3f8000000e0e7808 */ /* 0x000fe20000000000 */
[----:B---3--:R-:W-:-:S04]  /*0280*/  FADD R2, R2, -R12 ;  /* 0x8000000c02027221 */ /* 0x008fc80000000000 */
[----:B------:R-:W-:Y:S01]  /*0290*/  @!P1 FMUL R14, R14, 16777216 ;  /* 0x4b8000000e0e9820 */ /* 0x000fe20000400000 */
[----:B------:R-:W-:-:S03]  /*02a0*/  FADD R3, R3, -R12 ;  /* 0x8000000c03037221 */ /* 0x000fc60000000000 */
[----:B-1----:R-:W-:-:S04]  /*02b0*/  FMUL R14, R7, R14 ;  /* 0x0000000e070e7220 */ /* 0x002fc80000400000 */
[-C--:B------:R-:W-:Y:S01]  /*02c0*/  FMUL R2, R2, R14.reuse ;  /* 0x0000000e02027220 */ /* 0x080fe20000400000 */
[----:B------:R-:W-:-:S03]  /*02d0*/  FMUL R14, R3, R14 ;  /* 0x0000000e030e7220 */ /* 0x000fc60000400000 */
[C-C-:B----4-:R-:W-:Y:S01]  /*02e0*/  FFMA R2, R8.reuse, R2, R11.reuse ;  /* 0x0000000208027223 */ /* 0x150fe2000000000b */
[----:B------:R-:W-:-:S04]  /*02f0*/  FFMA R14, R8, R14, R11 ;  /* 0x0000000e080e7223 */ /* 0x000fc8000000000b */
[----:B------:R-:W-:Y:S02]  /*0300*/  FSETP.GEU.AND P0, PT, R2, RZ, PT ;  /* 0x000000ff0200720b */ /* 0x000fe40003f0e000 */
[----:B------:R-:W-:Y:S02]  /*0310*/  FSETP.GEU.AND P1, PT, R14, RZ, PT ;  /* 0x000000ff0e00720b */ /* 0x000fe40003f2e000 */
[----:B------:R-:W-:Y:S02]  /*0320*/  FSEL R2, R2, RZ, P0 ;  /* 0x000000ff02027208 */ /* 0x000fe40000000000 */
[----:B------:R-:W-:-:S05]  /*0330*/  FSEL R3, R14, RZ, P1 ;  /* 0x000000ff0e037208 */ /* 0x000fca0000800000 */
[----:B------:R-:W-:Y:S01]  /*0340*/  STG.E.64 desc[UR4][R4.64], R2 ;  /* 0x0000000204007986 */ /* 0x000fe2000c101b04 */
[----:B------:R-:W-:Y:S05]  /*0350*/  EXIT ;  /* 0x000000000000794d */ /* 0x000fea0003800000 */
.L_x_0:
[----:B------:R-:W-:-:S00]  /*0360*/  BRA `(.L_x_0) ;  /* 0xfffffffc00fc7947 */ /* 0x000fc0000383ffff */
[----:B------:R-:W-:-:S00]  /*0370*/  NOP ;  /* 0x0000000000007918 */ /* 0x000fc00000000000 */
        /* <DEDUP_REMOVED lines=8> */
.L_x_1:


//--------------------- .nv.global.init           --------------------------
	.section	.nv.global.init,"aw",@progbits
.nv.global.init:
	.type		_$_str,@object
	.size		_$_str,(_$_str_$_2 - _$_str)
_$_str:
        /*0000*/ 	.byte	0x5f, 0x5f, 0x43, 0x55, 0x44, 0x41, 0x5f, 0x46, 0x54, 0x5a, 0x00
	.type		_$_str_$_2,@object
	.size		_$_str_$_2,(.L_1 - _$_str_$_2)
_$_str_$_2:
        /*000b*/ 	.byte	0x5f, 0x5f, 0x43, 0x55, 0x44, 0x41, 0x5f, 0x50, 0x52, 0x45, 0x43, 0x5f, 0x53, 0x51, 0x52, 0x54
        /*001b*/ 	.byte	0x00
.L_1:


//--------------------- .nv.constant0.triton_poi_fused__native_batch_norm_legit_no_training_relu_2 --------------------------
	.section	.nv.constant0.triton_poi_fused__native_batch_norm_legit_no_training_relu_2,"a",@progbits
	.sectionflags	@""
	.align	4
.nv.constant0.triton_poi_fused__native_batch_norm_legit_no_training_relu_2:
	.zero		580
